	.headerflags	@"EF_CUDA_TEXMODE_UNIFIED EF_CUDA_64BIT_ADDRESS EF_CUDA_ACCELERATORS EF_CUDA_SM90 EF_CUDA_VIRTUAL_SM(EF_CUDA_SM90)"
	.elftype	@"ET_EXEC"


//--------------------- .nv.info                  --------------------------
	.section	.nv.info,"",@"SHT_CUDA_INFO"
	.align	4


	//----- nvinfo : EIATTR_REGCOUNT
	.align		4
        /*0000*/ 	.byte	0x04, 0x2f
        /*0002*/ 	.short	(.L_1 - .L_0)
	.align		4
.L_0:
        /*0004*/ 	.word	index@(triton_per_fused_mul_sum_2)
        /*0008*/ 	.word	0x0000000f


	//----- nvinfo : EIATTR_MIN_STACK_SIZE
	.align		4
.L_1:
        /*000c*/ 	.byte	0x04, 0x12
        /*000e*/ 	.short	(.L_3 - .L_2)
	.align		4
.L_2:
        /*0010*/ 	.word	index@(triton_per_fused_mul_sum_2)
        /*0014*/ 	.word	0x00000000


	//----- nvinfo : EIATTR_FRAME_SIZE
	.align		4
.L_3:
        /*0018*/ 	.byte	0x04, 0x11
        /*001a*/ 	.short	(.L_5 - .L_4)
	.align		4
.L_4:
        /*001c*/ 	.word	index@(triton_per_fused_mul_sum_2)
        /*0020*/ 	.word	0x00000000


	//----- nvinfo : EIATTR_MIN_STACK_SIZE
	.align		4
.L_5:
        /*0024*/ 	.byte	0x04, 0x12
        /*0026*/ 	.short	(.L_7 - .L_6)
	.align		4
.L_6:
        /*0028*/ 	.word	index@(triton_per_fused_mul_sum_2)
        /*002c*/ 	.word	0x00000000
.L_7:


//--------------------- .nv.info.triton_per_fused_mul_sum_2 --------------------------
	.section	.nv.info.triton_per_fused_mul_sum_2,"",@"SHT_CUDA_INFO"
	.sectionflags	@""
	.align	4


	//----- nvinfo : EIATTR_CUDA_API_VERSION
	.align		4
        /*0000*/ 	.byte	0x04, 0x37
        /*0002*/ 	.short	(.L_9 - .L_8)
.L_8:
        /*0004*/ 	.word	0x0000007c


	//----- nvinfo : EIATTR_KPARAM_INFO
	.align		4
.L_9:
        /*0008*/ 	.byte	0x04, 0x17
        /*000a*/ 	.short	(.L_11 - .L_10)
.L_10:
        /*000c*/ 	.word	0x00000000
        /*0010*/ 	.short	0x0004
        /*0012*/ 	.short	0x001c
        /*0014*/ 	.byte	0x00, 0xf0, 0x11, 0x00


	//----- nvinfo : EIATTR_KPARAM_INFO
	.align		4
.L_11:
        /*0018*/ 	.byte	0x04, 0x17
        /*001a*/ 	.short	(.L_13 - .L_12)
.L_12:
        /*001c*/ 	.word	0x00000000
        /*0020*/ 	.short	0x0003
        /*0022*/ 	.short	0x0018
        /*0024*/ 	.byte	0x00, 0xf0, 0x11, 0x00


	//----- nvinfo : EIATTR_KPARAM_INFO
	.align		4
.L_13:
        /*0028*/ 	.byte	0x04, 0x17
        /*002a*/ 	.short	(.L_15 - .L_14)
.L_14:
        /*002c*/ 	.word	0x00000000
        /*0030*/ 	.short	0x0002
        /*0032*/ 	.short	0x0010
        /*0034*/ 	.byte	0x00, 0xf4, 0x21, 0x00


	//----- nvinfo : EIATTR_KPARAM_INFO
	.align		4
.L_15:
        /*0038*/ 	.byte	0x04, 0x17
        /*003a*/ 	.short	(.L_17 - .L_16)
.L_16:
        /*003c*/ 	.word	0x00000000
        /*0040*/ 	.short	0x0001
        /*0042*/ 	.short	0x0008
        /*0044*/ 	.byte	0x00, 0xf4, 0x21, 0x00


	//----- nvinfo : EIATTR_KPARAM_INFO
	.align		4
.L_17:
        /*0048*/ 	.byte	0x04, 0x17
        /*004a*/ 	.short	(.L_19 - .L_18)
.L_18:
        /*004c*/ 	.word	0x00000000
        /*0050*/ 	.short	0x0000
        /*0052*/ 	.short	0x0000
        /*0054*/ 	.byte	0x00, 0xf4, 0x21, 0x00


	//----- nvinfo : EIATTR_SPARSE_MMA_MASK
	.align		4
.L_19:
        /*0058*/ 	.byte	0x03, 0x50
        /*005a*/ 	.short	0x0000


	//----- nvinfo : EIATTR_MAXREG_COUNT
	.align		4
        /*005c*/ 	.byte	0x03, 0x1b
        /*005e*/ 	.short	0x00ff


	//----- nvinfo : EIATTR_COOP_GROUP_MASK_REGIDS
	.align		4
        /*0060*/ 	.byte	0x04, 0x29
        /*0062*/ 	.short	(.L_21 - .L_20)


	//   ....[0]....
.L_20:
        /*0064*/ 	.word	0xffffffff


	//   ....[1]....
        /*0068*/ 	.word	0xffffffff


	//   ....[2]....
        /*006c*/ 	.word	0xffffffff


	//----- nvinfo : EIATTR_COOP_GROUP_INSTR_OFFSETS
	.align		4
.L_21:
        /*0070*/ 	.byte	0x04, 0x28
        /*0072*/ 	.short	(.L_23 - .L_22)


	//   ....[0]....
.L_22:
        /*0074*/ 	.word	0x00000200


	//   ....[1]....
        /*0078*/ 	.word	0x00000220


	//   ....[2]....
        /*007c*/ 	.word	0x00000240


	//----- nvinfo : EIATTR_EXIT_INSTR_OFFSETS
	.align		4
.L_23:
        /*0080*/ 	.byte	0x04, 0x1c
        /*0082*/ 	.short	(.L_25 - .L_24)


	//   ....[0]....
.L_24:
        /*0084*/ 	.word	0x000002c0


	//   ....[1]....
        /*0088*/ 	.word	0x00000310


	//----- nvinfo : EIATTR_REQNTID
	.align		4
.L_25:
        /*008c*/ 	.byte	0x04, 0x10
        /*008e*/ 	.short	(.L_27 - .L_26)
.L_26:
        /*0090*/ 	.word	0x00000040
        /*0094*/ 	.word	0x00000001
        /*0098*/ 	.word	0x00000001


	//----- nvinfo : EIATTR_CBANK_PARAM_SIZE
	.align		4
.L_27:
        /*009c*/ 	.byte	0x03, 0x19
        /*009e*/ 	.short	0x0020


	//----- nvinfo : EIATTR_PARAM_CBANK
	.align		4
        /*00a0*/ 	.byte	0x04, 0x0a
        /*00a2*/ 	.short	(.L_29 - .L_28)
	.align		4
.L_28:
        /*00a4*/ 	.word	index@(.nv.constant0.triton_per_fused_mul_sum_2)
        /*00a8*/ 	.short	0x0210
        /*00aa*/ 	.short	0x0020


	//----- nvinfo : EIATTR_SW_WAR
	.align		4
.L_29:
        /*00ac*/ 	.byte	0x04, 0x36
        /*00ae*/ 	.short	(.L_31 - .L_30)
.L_30:
        /*00b0*/ 	.word	0x00000008
.L_31:


//--------------------- .nv.callgraph             --------------------------
	.section	.nv.callgraph,"",@"SHT_CUDA_CALLGRAPH"
	.align	4
	.sectionentsize	8
	.align		4
        /*0000*/ 	.word	0x00000000
	.align		4
        /*0004*/ 	.word	0xffffffff
	.align		4
        /*0008*/ 	.word	0x00000000
	.align		4
        /*000c*/ 	.word	0xfffffffe
	.align		4
        /*0010*/ 	.word	0x00000000
	.align		4
        /*0014*/ 	.word	0xfffffffd
	.align		4
        /*0018*/ 	.word	0x00000000
	.align		4
        /*001c*/ 	.word	0xfffffffc


//--------------------- .text.triton_per_fused_mul_sum_2 --------------------------
	.section	.text.triton_per_fused_mul_sum_2,"ax",@progbits
	.sectionflags	@"SHF_BARRIERS=1"
	.align	128
        .global         triton_per_fused_mul_sum_2
        .type           triton_per_fused_mul_sum_2,@function
        .size           triton_per_fused_mul_sum_2,(.L_x_1 - triton_per_fused_mul_sum_2)
        .other          triton_per_fused_mul_sum_2,@"STO_CUDA_ENTRY STV_DEFAULT"
triton_per_fused_mul_sum_2:
.text.triton_per_fused_mul_sum_2:
[----:B------:R-:W0:Y:S02]  /*0000*/  LDC R1, c[0x0][0x28] ;  /* 0x00000a00ff017b82 */ /* 0x000e240000000800 */
[----:B------:R-:W1:Y:S01]  /*0010*/  S2R R2, SR_TID.X ;  /* 0x0000000000027919 */ /* 0x000e620000002100 */
[----:B------:R-:W2:Y:S01]  /*0020*/  LDC.64 R4, c[0x0][0x210] ;  /* 0x00008400ff047b82 */ /* 0x000ea20000000a00 */
[----:B------:R-:W-:Y:S01]  /*0030*/  CS2R R10, SRZ ;  /* 0x00000000000a7805 */ /* 0x000fe2000001ff00 */
[----:B------:R-:W-:Y:S01]  /*0040*/  ULDC.64 UR6, c[0x0][0x208] ;  /* 0x0000820000067ab9 */ /* 0x000fe20000000a00 */
[----:B------:R-:W3:Y:S05]  /*0050*/  S2R R3, SR_CTAID.X ;  /* 0x0000000000037919 */ /* 0x000eea0000002500 */
[----:B------:R-:W4:Y:S01]  /*0060*/  LDC.64 R6, c[0x0][0x218] ;  /* 0x00008600ff067b82 */ /* 0x000f220000000a00 */
[----:B-1----:R-:W-:Y:S01]  /*0070*/  SHF.R.U32.HI R0, RZ, 0x3, R2 ;  /* 0x00000003ff007819 */ /* 0x002fe20000011602 */
[----:B------:R-:W-:-:S02]  /*0080*/  IMAD.SHL.U32 R8, R2, 0x2, RZ ;  /* 0x0000000202087824 */ /* 0x000fc400078e00ff */
[----:B---3--:R-:W-:Y:S01]  /*0090*/  IMAD.SHL.U32 R3, R3, 0x8, RZ ;  /* 0x0000000803037824 */ /* 0x008fe200078e00ff */
[----:B------:R-:W-:Y:S02]  /*00a0*/  SGXT.U32 R0, R0, 0x3 ;  /* 0x000000030000781a */ /* 0x000fe40000000000 */
[----:B------:R-:W-:Y:S02]  /*00b0*/  LOP3.LUT R9, R8, 0xe, RZ, 0xc0, !PT ;  /* 0x0000000e08097812 */ /* 0x000fe400078ec0ff */
[----:B------:R-:W-:-:S04]  /*00c0*/  LOP3.LUT R8, R3, R0, RZ, 0xfc, !PT ;  /* 0x0000000003087212 */ /* 0x000fc800078efcff */
[C---:B------:R-:W-:Y:S01]  /*00d0*/  ISETP.GE.AND P0, PT, R8.reuse, 0x10, PT ;  /* 0x000000100800780c */ /* 0x040fe20003f06270 */
[----:B------:R-:W-:-:S04]  /*00e0*/  IMAD R9, R8, 0x10, R9 ;  /* 0x0000001008097824 */ /* 0x000fc800078e0209 */
[----:B--2---:R-:W-:-:S04]  /*00f0*/  IMAD.WIDE R4, R9, 0x4, R4 ;  /* 0x0000000409047825 */ /* 0x004fc800078e0204 */
[----:B----4-:R-:W-:Y:S01]  /*0100*/  IMAD.WIDE R6, R9, 0x4, R6 ;  /* 0x0000000409067825 */ /* 0x010fe200078e0206 */
[----:B------:R-:W-:-:S04]  /*0110*/  CS2R R8, SRZ ;  /* 0x0000000000087805 */ /* 0x000fc8000001ff00 */
[----:B------:R-:W2:Y:S04]  /*0120*/  @!P0 LDG.E.64 R10, desc[UR6][R6.64] ;  /* 0x00000006060a8981 */ /* 0x000ea8000c1e1b00 */
[----:B------:R1:W3:Y:S01]  /*0130*/  @!P0 LDG.E.64 R8, desc[UR6][R4.64] ;  /* 0x0000000604088981 */ /* 0x0002e2000c1e1b00 */
[----:B------:R-:W4:Y:S01]  /*0140*/  S2UR UR5, SR_CgaCtaId ;  /* 0x00000000000579c3 */ /* 0x000f220000008800 */
[----:B------:R-:W-:Y:S02]  /*0150*/  UMOV UR4, 0x400 ;  /* 0x0000040000047882 */ /* 0x000fe40000000000 */
[----:B----4-:R-:W-:-:S06]  /*0160*/  UPRMT UR4, UR5, 0x654, UR4 ;  /* 0x0000065405047896 */ /* 0x010fcc0008000004 */
[----:B------:R-:W-:Y:S02]  /*0170*/  LEA R0, R0, UR4, 0x2 ;  /* 0x0000000400007c11 */ /* 0x000fe4000f8e10ff */
[----:B-1----:R-:W-:Y:S02]  /*0180*/  LOP3.LUT R5, R3, 0x7, R2, 0xf8, !PT ;  /* 0x0000000703057812 */ /* 0x002fe400078ef802 */
[----:B--2---:R-:W-:Y:S02]  /*0190*/  SEL R11, R11, RZ, !P0 ;  /* 0x000000ff0b0b7207 */ /* 0x004fe40004000000 */
[----:B---3--:R-:W-:Y:S02]  /*01a0*/  SEL R12, R9, RZ, !P0 ;  /* 0x000000ff090c7207 */ /* 0x008fe40004000000 */
[----:B------:R-:W-:Y:S02]  /*01b0*/  SEL R8, R8, RZ, !P0 ;  /* 0x000000ff08087207 */ /* 0x000fe40004000000 */
[----:B------:R-:W-:Y:S01]  /*01c0*/  SEL R10, R10, RZ, !P0 ;  /* 0x000000ff0a0a7207 */ /* 0x000fe20004000000 */
[----:B------:R-:W-:-:S04]  /*01d0*/  FMUL R11, R12, R11 ;  /* 0x0000000b0c0b7220 */ /* 0x000fc80000400000 */
[----:B------:R-:W-:-:S05]  /*01e0*/  FFMA R10, R8, R10, R11 ;  /* 0x0000000a080a7223 */ /* 0x000fca000000000b */
[----:B------:R-:W-:-:S05]  /*01f0*/  FSEL R10, R10, RZ, !P0 ;  /* 0x000000ff0a0a7208 */ /* 0x000fca0004000000 */
[----:B------:R-:W1:Y:S02]  /*0200*/  SHFL.BFLY PT, R9, R10, 0x4, 0x1f ;  /* 0x0c801f000a097f89 */ /* 0x000e6400000e0000 */
[----:B-1----:R-:W-:-:S05]  /*0210*/  FADD R9, R10, R9 ;  /* 0x000000090a097221 */ /* 0x002fca0000000000 */
[----:B------:R-:W1:Y:S02]  /*0220*/  SHFL.BFLY PT, R4, R9, 0x2, 0x1f ;  /* 0x0c401f0009047f89 */ /* 0x000e6400000e0000 */
[----:B-1----:R-:W-:-:S05]  /*0230*/  FADD R4, R9, R4 ;  /* 0x0000000409047221 */ /* 0x002fca0000000000 */
[----:B------:R-:W1:Y:S01]  /*0240*/  SHFL.BFLY PT, R7, R4, 0x1, 0x1f ;  /* 0x0c201f0004077f89 */ /* 0x000e6200000e0000 */
[----:B------:R-:W-:-:S04]  /*0250*/  LOP3.LUT P0, RZ, R2, 0x38, RZ, 0xc0, !PT ;  /* 0x0000003802ff7812 */ /* 0x000fc8000780c0ff */
[----:B------:R-:W-:Y:S01]  /*0260*/  ISETP.LT.AND P0, PT, R5, 0x10, !P0 ;  /* 0x000000100500780c */ /* 0x000fe20004701270 */
[----:B-1----:R-:W-:-:S05]  /*0270*/  FADD R7, R4, R7 ;  /* 0x0000000704077221 */ /* 0x002fca0000000000 */
[----:B------:R1:W-:Y:S01]  /*0280*/  STS [R0], R7 ;  /* 0x0000000700007388 */ /* 0x0003e20000000800 */
[----:B------:R-:W-:-:S04]  /*0290*/  LOP3.LUT R2, R2, 0x7, RZ, 0xc0, !PT ;  /* 0x0000000702027812 */ /* 0x000fc800078ec0ff */
[----:B------:R-:W-:Y:S01]  /*02a0*/  LEA R6, R2, UR4, 0x2 ;  /* 0x0000000402067c11 */ /* 0x000fe2000f8e10ff */
[----:B------:R-:W-:Y:S06]  /*02b0*/  BAR.SYNC.DEFER_BLOCKING 0x0 ;  /* 0x0000000000007b1d */ /* 0x000fec0000010000 */
[----:B-1----:R-:W-:Y:S05]  /*02c0*/  @!P0 EXIT ;  /* 0x000000000000894d */ /* 0x002fea0003800000 */
[----:B------:R-:W0:Y:S01]  /*02d0*/  LDS R7, [R6] ;  /* 0x0000000006077984 */ /* 0x000e220000000800 */
[----:B------:R-:W1:Y:S02]  /*02e0*/  LDC.64 R2, c[0x0][0x220] ;  /* 0x00008800ff027b82 */ /* 0x000e640000000a00 */
[----:B-1----:R-:W-:-:S05]  /*02f0*/  IMAD.WIDE R2, R5, 0x4, R2 ;  /* 0x0000000405027825 */ /* 0x002fca00078e0202 */
[----:B0-----:R-:W-:Y:S01]  /*0300*/  STG.E desc[UR6][R2.64], R7 ;  /* 0x0000000702007986 */ /* 0x001fe2000c101906 */
[----:B------:R-:W-:Y:S05]  /*0310*/  EXIT ;  /* 0x000000000000794d */ /* 0x000fea0003800000 */
.L_x_0:
[----:B------:R-:W-:-:S00]  /*0320*/  BRA `(.L_x_0) ;  /* 0xfffffffc00fc7947 */ /* 0x000fc0000383ffff */
[----:B------:R-:W-:-:S00]  /*0330*/  NOP ;  /* 0x0000000000007918 */ /* 0x000fc00000000000 */
        /* <DEDUP_REMOVED lines=12> */
.L_x_1:


//--------------------- .nv.shared.triton_per_fused_mul_sum_2 --------------------------
	.section	.nv.shared.triton_per_fused_mul_sum_2,"aw",@nobits
	.sectionflags	@""
	.align	16
	.zero		1024


//--------------------- .nv.constant0.triton_per_fused_mul_sum_2 --------------------------
	.section	.nv.constant0.triton_per_fused_mul_sum_2,"a",@progbits
	.sectionflags	@""
	.align	4
.nv.constant0.triton_per_fused_mul_sum_2:
	.zero		560
